	.headerflags	@"EF_CUDA_TEXMODE_UNIFIED EF_CUDA_64BIT_ADDRESS EF_CUDA_SM86 EF_CUDA_VIRTUAL_SM(EF_CUDA_SM86)"
	.elftype	@"ET_EXEC"


//--------------------- .nv.info                  --------------------------
	.section	.nv.info,"",@"SHT_CUDA_INFO"
	.align	4


	//----- nvinfo : EIATTR_REGCOUNT
	.align		4
        /*0000*/ 	.byte	0x04, 0x2f
        /*0002*/ 	.short	(.L_1 - .L_0)
	.align		4
.L_0:
        /*0004*/ 	.word	index@(triton_bmm)
        /*0008*/ 	.word	0x00000030


	//----- nvinfo : EIATTR_MIN_STACK_SIZE
	.align		4
.L_1:
        /*000c*/ 	.byte	0x04, 0x12
        /*000e*/ 	.short	(.L_3 - .L_2)
	.align		4
.L_2:
        /*0010*/ 	.word	index@(triton_bmm)
        /*0014*/ 	.word	0x00000000


	//----- nvinfo : EIATTR_FRAME_SIZE
	.align		4
.L_3:
        /*0018*/ 	.byte	0x04, 0x11
        /*001a*/ 	.short	(.L_5 - .L_4)
	.align		4
.L_4:
        /*001c*/ 	.word	index@(triton_bmm)
        /*0020*/ 	.word	0x00000000


	//----- nvinfo : EIATTR_MIN_STACK_SIZE
	.align		4
.L_5:
        /*0024*/ 	.byte	0x04, 0x12
        /*0026*/ 	.short	(.L_7 - .L_6)
	.align		4
.L_6:
        /*0028*/ 	.word	index@(triton_bmm)
        /*002c*/ 	.word	0x00000000
.L_7:


//--------------------- .nv.info.triton_bmm       --------------------------
	.section	.nv.info.triton_bmm,"",@"SHT_CUDA_INFO"
	.sectionflags	@""
	.align	4


	//----- nvinfo : EIATTR_CUDA_API_VERSION
	.align		4
        /*0000*/ 	.byte	0x04, 0x37
        /*0002*/ 	.short	(.L_9 - .L_8)
.L_8:
        /*0004*/ 	.word	0x0000007c


	//----- nvinfo : EIATTR_SW2861232_WAR
	.align		4
.L_9:
        /*0008*/ 	.byte	0x01, 0x35
	.zero		2


	//----- nvinfo : EIATTR_PARAM_CBANK
	.align		4
        /*000c*/ 	.byte	0x04, 0x0a
        /*000e*/ 	.short	(.L_11 - .L_10)
	.align		4
.L_10:
        /*0010*/ 	.word	index@(.nv.constant0.triton_bmm)
        /*0014*/ 	.short	0x0160
        /*0016*/ 	.short	0x0020


	//----- nvinfo : EIATTR_CBANK_PARAM_SIZE
	.align		4
.L_11:
        /*0018*/ 	.byte	0x03, 0x19
        /*001a*/ 	.short	0x0020


	//----- nvinfo : EIATTR_KPARAM_INFO
	.align		4
        /*001c*/ 	.byte	0x04, 0x17
        /*001e*/ 	.short	(.L_13 - .L_12)
.L_12:
        /*0020*/ 	.word	0x00000000
        /*0024*/ 	.short	0x0003
        /*0026*/ 	.short	0x0018
        /*0028*/ 	.byte	0x00, 0xf4, 0x21, 0x00


	//----- nvinfo : EIATTR_KPARAM_INFO
	.align		4
.L_13:
        /*002c*/ 	.byte	0x04, 0x17
        /*002e*/ 	.short	(.L_15 - .L_14)
.L_14:
        /*0030*/ 	.word	0x00000000
        /*0034*/ 	.short	0x0002
        /*0036*/ 	.short	0x0010
        /*0038*/ 	.byte	0x00, 0xf4, 0x21, 0x00


	//----- nvinfo : EIATTR_KPARAM_INFO
	.align		4
.L_15:
        /*003c*/ 	.byte	0x04, 0x17
        /*003e*/ 	.short	(.L_17 - .L_16)
.L_16:
        /*0040*/ 	.word	0x00000000
        /*0044*/ 	.short	0x0001
        /*0046*/ 	.short	0x0008
        /*0048*/ 	.byte	0x00, 0xf4, 0x21, 0x00


	//----- nvinfo : EIATTR_KPARAM_INFO
	.align		4
.L_17:
        /*004c*/ 	.byte	0x04, 0x17
        /*004e*/ 	.short	(.L_19 - .L_18)
.L_18:
        /*0050*/ 	.word	0x00000000
        /*0054*/ 	.short	0x0000
        /*0056*/ 	.short	0x0000
        /*0058*/ 	.byte	0x00, 0xf4, 0x21, 0x00


	//----- nvinfo : EIATTR_MAXREG_COUNT
	.align		4
.L_19:
        /*005c*/ 	.byte	0x03, 0x1b
        /*005e*/ 	.short	0x00ff


	//----- nvinfo : EIATTR_EXIT_INSTR_OFFSETS
	.align		4
        /*0060*/ 	.byte	0x04, 0x1c
        /*0062*/ 	.short	(.L_21 - .L_20)


	//   ....[0]....
.L_20:
        /*0064*/ 	.word	0x00002050


	//   ....[1]....
        /*0068*/ 	.word	0x000020b0


	//----- nvinfo : EIATTR_REQNTID
	.align		4
.L_21:
        /*006c*/ 	.byte	0x04, 0x10
        /*006e*/ 	.short	(.L_23 - .L_22)
.L_22:
        /*0070*/ 	.word	0x00000100
        /*0074*/ 	.word	0x00000001
        /*0078*/ 	.word	0x00000001
.L_23:


//--------------------- .nv.callgraph             --------------------------
	.section	.nv.callgraph,"",@"SHT_CUDA_CALLGRAPH"
	.align	4
	.sectionentsize	8
	.align		4
        /*0000*/ 	.word	0x00000000
	.align		4
        /*0004*/ 	.word	0xffffffff
	.align		4
        /*0008*/ 	.word	0x00000000
	.align		4
        /*000c*/ 	.word	0xfffffffe
	.align		4
        /*0010*/ 	.word	0x00000000
	.align		4
        /*0014*/ 	.word	0xfffffffd
	.align		4
        /*0018*/ 	.word	0x00000000
	.align		4
        /*001c*/ 	.word	0xfffffffc


//--------------------- .nv.rel.action            --------------------------
	.section	.nv.rel.action,"",@"SHT_CUDA_RELOCINFO"
	.align	8
	.sectionentsize	8
        /*0000*/ 	.byte	0x73, 0x00, 0x00, 0x00, 0x00, 0x00, 0x00, 0x00, 0x00, 0x00, 0x00, 0x11, 0x25, 0x00, 0x05, 0x36


//--------------------- .nv.constant0.triton_bmm  --------------------------
	.section	.nv.constant0.triton_bmm,"a",@progbits
	.sectionflags	@""
	.align	4
.nv.constant0.triton_bmm:
	.zero		384


//--------------------- .text.triton_bmm          --------------------------
	.section	.text.triton_bmm,"ax",@progbits
	.sectionflags	@"SHF_BARRIERS=1"
	.sectioninfo	@"SHI_REGISTERS=48"
	.align	128
        .global         triton_bmm
        .type           triton_bmm,@function
        .size           triton_bmm,(.L_x_1 - triton_bmm)
        .other          triton_bmm,@"STO_CUDA_ENTRY STV_DEFAULT"
triton_bmm:
.text.triton_bmm:
[----:B------:R-:W-:Y:S02]  /*0000*/  IMAD.MOV.U32 R1, RZ, RZ, c[0x0][0x28] ;  /* 0x00000a00ff017624 */ /* 0x000fe400078e00ff */
[----:B------:R-:W1:Y:S01]  /*0010*/  S2R R7, SR_CTAID.X ;  /* 0x0000000000077919 */ /* 0x000e620000002500 */
[----:B------:R-:W-:Y:S01]  /*0020*/  IMAD.MOV.U32 R3, RZ, RZ, 0x8 ;  /* 0x00000008ff037424 */ /* 0x000fe200078e00ff */
[----:B------:R-:W-:Y:S02]  /*0030*/  ULDC.64 UR4, c[0x0][0x118] ;  /* 0x0000460000047ab9 */ /* 0x000fe40000000a00 */
[----:B------:R-:W2:Y:S01]  /*0040*/  S2R R38, SR_TID.X ;  /* 0x0000000000267919 */ /* 0x000ea20000002100 */
[----:B-1----:R-:W-:Y:S02]  /*0050*/  SHF.R.S32.HI R0, RZ, 0x1f, R7 ;  /* 0x0000001fff007819 */ /* 0x002fe40000011407 */
[-C--:B------:R-:W-:Y:S02]  /*0060*/  IABS R10, R7.reuse ;  /* 0x00000007000a7213 */ /* 0x080fe40000000000 */
[----:B------:R-:W-:Y:S02]  /*0070*/  LEA.HI R0, R0, R7, RZ, 0x4 ;  /* 0x0000000700007211 */ /* 0x000fe400078f20ff */
[----:B--2---:R-:W-:-:S02]  /*0080*/  LOP3.LUT R36, R38, 0x4, RZ, 0xc0, !PT ;  /* 0x0000000426247812 */ /* 0x004fc400078ec0ff */
[----:B------:R-:W-:Y:S02]  /*0090*/  SHF.R.S32.HI R2, RZ, 0x4, R0 ;  /* 0x00000004ff027819 */ /* 0x000fe40000011400 */
[----:B------:R-:W-:Y:S02]  /*00a0*/  LOP3.LUT R0, R0, 0xfffffff0, RZ, 0xc0, !PT ;  /* 0xfffffff000007812 */ /* 0x000fe400078ec0ff */
[----:B------:R-:W-:Y:S01]  /*00b0*/  LOP3.LUT R33, R38, 0x40, RZ, 0xc0, !PT ;  /* 0x0000004026217812 */ /* 0x000fe200078ec0ff */
[----:B------:R-:W-:Y:S01]  /*00c0*/  IMAD R3, R2, -0x8, R3 ;  /* 0xfffffff802037824 */ /* 0x000fe200078e0203 */
[----:B------:R-:W-:Y:S01]  /*00d0*/  LOP3.LUT R32, R38, 0x80, RZ, 0xc0, !PT ;  /* 0x0000008026207812 */ /* 0x000fe200078ec0ff */
[----:B------:R-:W-:Y:S01]  /*00e0*/  IMAD.IADD R0, R7, 0x1, -R0 ;  /* 0x0000000107007824 */ /* 0x000fe200078e0a00 */
[----:B------:R-:W-:Y:S02]  /*00f0*/  SHF.R.U32.HI R17, RZ, 0x3, R38 ;  /* 0x00000003ff117819 */ /* 0x000fe40000011626 */
[----:B------:R-:W-:-:S02]  /*0100*/  IMNMX R3, R3, 0x8, PT ;  /* 0x0000000803037817 */ /* 0x000fc40003800200 */
[----:B------:R-:W-:Y:S02]  /*0110*/  SGXT.U32 R17, R17, 0x5 ;  /* 0x000000051111781a */ /* 0x000fe40000000000 */
[-C--:B------:R-:W-:Y:S02]  /*0120*/  IABS R8, R3.reuse ;  /* 0x0000000300087213 */ /* 0x080fe40000000000 */
[----:B------:R-:W-:Y:S02]  /*0130*/  IABS R11, R3 ;  /* 0x00000003000b7213 */ /* 0x000fe40000000000 */
[----:B------:R-:W1:Y:S01]  /*0140*/  I2F.RP R6, R8 ;  /* 0x0000000800067306 */ /* 0x000e620000209400 */
[--C-:B------:R-:W-:Y:S02]  /*0150*/  SHF.R.U32.HI R16, RZ, 0x1, R38.reuse ;  /* 0x00000001ff107819 */ /* 0x100fe40000011626 */
[----:B------:R-:W-:Y:S02]  /*0160*/  SHF.R.U32.HI R34, RZ, 0x2, R38 ;  /* 0x00000002ff227819 */ /* 0x000fe40000011626 */
[----:B------:R-:W-:-:S02]  /*0170*/  LOP3.LUT R35, R38, 0x10, RZ, 0xc0, !PT ;  /* 0x0000001026237812 */ /* 0x000fc400078ec0ff */
[----:B------:R-:W-:Y:S02]  /*0180*/  LOP3.LUT R34, R34, 0x8, RZ, 0xc0, !PT ;  /* 0x0000000822227812 */ /* 0x000fe400078ec0ff */
[----:B------:R-:W-:Y:S01]  /*0190*/  SHF.R.U32.HI R22, RZ, 0x1, R35 ;  /* 0x00000001ff167819 */ /* 0x000fe20000011623 */
[----:B-1----:R-:W1:Y:S02]  /*01a0*/  MUFU.RCP R6, R6 ;  /* 0x0000000600067308 */ /* 0x002e640000001000 */
[----:B-1----:R-:W-:Y:S02]  /*01b0*/  IADD3 R4, R6, 0xffffffe, RZ ;  /* 0x0ffffffe06047810 */ /* 0x002fe40007ffe0ff */
[----:B------:R-:W-:-:S04]  /*01c0*/  IABS R6, R0 ;  /* 0x0000000000067213 */ /* 0x000fc80000000000 */
[----:B------:R1:W2:Y:S01]  /*01d0*/  F2I.FTZ.U32.TRUNC.NTZ R5, R4 ;  /* 0x0000000400057305 */ /* 0x0002a2000021f000 */
[----:B------:R-:W-:-:S04]  /*01e0*/  LOP3.LUT R0, R0, R3, RZ, 0x3c, !PT ;  /* 0x0000000300007212 */ /* 0x000fc800078e3cff */
[----:B------:R-:W-:Y:S02]  /*01f0*/  ISETP.GE.AND P2, PT, R0, RZ, PT ;  /* 0x000000ff0000720c */ /* 0x000fe40003f46270 */
[----:B------:R-:W3:Y:S01]  /*0200*/  S2R R0, SR_CTAID.Y ;  /* 0x0000000000007919 */ /* 0x000ee20000002600 */
[----:B-1----:R-:W-:Y:S02]  /*0210*/  IMAD.MOV.U32 R4, RZ, RZ, RZ ;  /* 0x000000ffff047224 */ /* 0x002fe400078e00ff */
[----:B--2---:R-:W-:-:S04]  /*0220*/  IMAD.MOV R9, RZ, RZ, -R5 ;  /* 0x000000ffff097224 */ /* 0x004fc800078e0a05 */
[----:B------:R-:W-:-:S04]  /*0230*/  IMAD R9, R9, R8, RZ ;  /* 0x0000000809097224 */ /* 0x000fc800078e02ff */
[----:B------:R-:W-:-:S04]  /*0240*/  IMAD.HI.U32 R5, R5, R9, R4 ;  /* 0x0000000905057227 */ /* 0x000fc800078e0004 */
[----:B------:R-:W-:Y:S01]  /*0250*/  IMAD.MOV R9, RZ, RZ, -R11 ;  /* 0x000000ffff097224 */ /* 0x000fe200078e0a0b */
[----:B------:R-:W-:Y:S01]  /*0260*/  SHF.R.U32.HI R11, RZ, 0x2, R33 ;  /* 0x00000002ff0b7819 */ /* 0x000fe20000011621 */
[----:B------:R-:W-:-:S04]  /*0270*/  IMAD.HI.U32 R4, R5, R6, RZ ;  /* 0x0000000605047227 */ /* 0x000fc800078e00ff */
[----:B------:R-:W-:Y:S02]  /*0280*/  IMAD R6, R4, R9, R6 ;  /* 0x0000000904067224 */ /* 0x000fe400078e0206 */
[----:B------:R-:W-:-:S03]  /*0290*/  IMAD.HI.U32 R5, R5, R10, RZ ;  /* 0x0000000a05057227 */ /* 0x000fc600078e00ff */
[----:B------:R-:W-:Y:S01]  /*02a0*/  ISETP.GT.U32.AND P0, PT, R8, R6, PT ;  /* 0x000000060800720c */ /* 0x000fe20003f04070 */
[----:B------:R-:W-:Y:S01]  /*02b0*/  IMAD R5, R5, R9, R10 ;  /* 0x0000000905057224 */ /* 0x000fe200078e020a */
[----:B------:R-:W-:Y:S01]  /*02c0*/  SHF.R.U32.HI R10, RZ, 0x2, R32 ;  /* 0x00000002ff0a7819 */ /* 0x000fe20000011620 */
[----:B------:R-:W-:Y:S02]  /*02d0*/  IMAD.SHL.U32 R9, R36, 0x4, RZ ;  /* 0x0000000424097824 */ /* 0x000fe400078e00ff */
[----:B---3--:R-:W-:Y:S01]  /*02e0*/  IMAD R43, R17, 0x40, R0 ;  /* 0x00000040112b7824 */ /* 0x008fe200078e0200 */
[----:B------:R-:W-:Y:S01]  /*02f0*/  ISETP.GT.U32.AND P1, PT, R8, R5, PT ;  /* 0x000000050800720c */ /* 0x000fe20003f24070 */
[----:B------:R-:W-:Y:S02]  /*0300*/  IMAD.SHL.U32 R20, R0, 0x40000, RZ ;  /* 0x0004000000147824 */ /* 0x000fe400078e00ff */
[----:B------:R-:W-:Y:S02]  /*0310*/  IMAD.SHL.U32 R33, R33, 0x8, RZ ;  /* 0x0000000821217824 */ /* 0x000fe400078e00ff */
[----:B------:R-:W-:-:S02]  /*0320*/  IMAD.SHL.U32 R32, R32, 0x8, RZ ;  /* 0x0000000820207824 */ /* 0x000fc400078e00ff */
[--C-:B------:R-:W-:Y:S01]  /*0330*/  @!P0 IMAD.IADD R6, R6, 0x1, -R8.reuse ;  /* 0x0000000106068824 */ /* 0x100fe200078e0a08 */
[----:B------:R-:W-:Y:S02]  /*0340*/  @!P0 IADD3 R4, R4, 0x1, RZ ;  /* 0x0000000104048810 */ /* 0x000fe40007ffe0ff */
[----:B------:R-:W-:Y:S02]  /*0350*/  ISETP.NE.AND P0, PT, R3, RZ, PT ;  /* 0x000000ff0300720c */ /* 0x000fe40003f05270 */
[----:B------:R-:W-:Y:S01]  /*0360*/  ISETP.GE.U32.AND P3, PT, R6, R8, PT ;  /* 0x000000080600720c */ /* 0x000fe20003f66070 */
[----:B------:R-:W-:Y:S01]  /*0370*/  @!P1 IMAD.IADD R5, R5, 0x1, -R8 ;  /* 0x0000000105059824 */ /* 0x000fe200078e0a08 */
[----:B------:R-:W-:-:S04]  /*0380*/  ISETP.GE.AND P1, PT, R7, RZ, PT ;  /* 0x000000ff0700720c */ /* 0x000fc80003f26270 */
[----:B------:R-:W-:-:S07]  /*0390*/  ISETP.GT.U32.AND P4, PT, R8, R5, PT ;  /* 0x000000050800720c */ /* 0x000fce0003f84070 */
[----:B------:R-:W-:-:S05]  /*03a0*/  @P3 IADD3 R4, R4, 0x1, RZ ;  /* 0x0000000104043810 */ /* 0x000fca0007ffe0ff */
[----:B------:R-:W-:Y:S01]  /*03b0*/  IMAD.MOV.U32 R7, RZ, RZ, R4 ;  /* 0x000000ffff077224 */ /* 0x000fe200078e0004 */
[----:B------:R-:W-:Y:S01]  /*03c0*/  LOP3.LUT R4, RZ, R3, RZ, 0x33, !PT ;  /* 0x00000003ff047212 */ /* 0x000fe200078e33ff */
[----:B------:R-:W-:Y:S01]  /*03d0*/  @!P4 IMAD.IADD R5, R5, 0x1, -R8 ;  /* 0x000000010505c824 */ /* 0x000fe200078e0a08 */
[----:B------:R-:W-:Y:S01]  /*03e0*/  SHF.R.U32.HI R3, RZ, 0x2, R38 ;  /* 0x00000002ff037819 */ /* 0x000fe20000011626 */
[----:B------:R-:W-:Y:S02]  /*03f0*/  @!P2 IMAD.MOV R7, RZ, RZ, -R7 ;  /* 0x000000ffff07a224 */ /* 0x000fe400078e0a07 */
[----:B------:R-:W-:Y:S01]  /*0400*/  IMAD.SHL.U32 R8, R38, 0x4, RZ ;  /* 0x0000000426087824 */ /* 0x000fe200078e00ff */
[----:B------:R-:W-:Y:S01]  /*0410*/  SGXT.U32 R3, R3, 0x4 ;  /* 0x000000040303781a */ /* 0x000fe20000000000 */
[----:B------:R-:W-:Y:S01]  /*0420*/  @!P1 IMAD.MOV R5, RZ, RZ, -R5 ;  /* 0x000000ffff059224 */ /* 0x000fe200078e0a05 */
[----:B------:R-:W-:Y:S02]  /*0430*/  SEL R6, R4, R7, !P0 ;  /* 0x0000000704067207 */ /* 0x000fe40004000000 */
[----:B------:R-:W-:-:S02]  /*0440*/  LOP3.LUT R13, R9, 0xc, R8, 0xf8, !PT ;  /* 0x0000000c090d7812 */ /* 0x000fc400078ef808 */
[----:B------:R-:W-:Y:S01]  /*0450*/  SHF.R.S32.HI R7, RZ, 0x1a, R6 ;  /* 0x0000001aff077819 */ /* 0x000fe20000011406 */
[----:B------:R-:W-:Y:S01]  /*0460*/  IMAD.SHL.U32 R6, R6, 0x20, RZ ;  /* 0x0000002006067824 */ /* 0x000fe200078e00ff */
[----:B------:R-:W-:Y:S02]  /*0470*/  SEL R5, R4, R5, !P0 ;  /* 0x0000000504057207 */ /* 0x000fe40004000000 */
[----:B------:R-:W-:Y:S02]  /*0480*/  SGXT R7, R7, 0x1 ;  /* 0x000000010707781a */ /* 0x000fe40000000200 */
[----:B------:R-:W-:Y:S01]  /*0490*/  LOP3.LUT R12, R6, R13, RZ, 0xfc, !PT ;  /* 0x0000000d060c7212 */ /* 0x000fe200078efcff */
[----:B------:R-:W-:Y:S01]  /*04a0*/  IMAD R5, R2, 0x8, R5 ;  /* 0x0000000802057824 */ /* 0x000fe200078e0205 */
[----:B------:R-:W-:Y:S02]  /*04b0*/  LOP3.LUT R4, R10, R11, R3, 0xfe, !PT ;  /* 0x0000000b0a047212 */ /* 0x000fe400078efe03 */
[----:B------:R-:W-:-:S02]  /*04c0*/  LEA.HI R7, R7, R12, RZ, 0x6 ;  /* 0x0000000c07077211 */ /* 0x000fc400078f30ff */
[----:B------:R-:W-:Y:S02]  /*04d0*/  SHF.R.S32.HI R2, RZ, 0x19, R5 ;  /* 0x00000019ff027819 */ /* 0x000fe40000011405 */
[----:B------:R-:W-:Y:S01]  /*04e0*/  LOP3.LUT R3, R7, 0xffffffc0, RZ, 0xc0, !PT ;  /* 0xffffffc007037812 */ /* 0x000fe200078ec0ff */
[----:B------:R-:W-:Y:S01]  /*04f0*/  IMAD.SHL.U32 R7, R5, 0x40, RZ ;  /* 0x0000004005077824 */ /* 0x000fe200078e00ff */
[----:B------:R-:W-:Y:S02]  /*0500*/  SGXT R2, R2, 0x1 ;  /* 0x000000010202781a */ /* 0x000fe40000000200 */
[----:B------:R-:W-:Y:S01]  /*0510*/  LOP3.LUT R16, R13, 0x18, R16, 0x78, !PT ;  /* 0x000000180d107812 */ /* 0x000fe200078e7810 */
[----:B------:R-:W-:Y:S01]  /*0520*/  IMAD.IADD R12, R12, 0x1, -R3 ;  /* 0x000000010c0c7824 */ /* 0x000fe200078e0a03 */
[----:B------:R-:W-:Y:S01]  /*0530*/  LOP3.LUT R7, R7, R4, RZ, 0xfc, !PT ;  /* 0x0000000407077212 */ /* 0x000fe200078efcff */
[----:B------:R-:W-:Y:S01]  /*0540*/  IMAD.SHL.U32 R3, R38, 0x8, RZ ;  /* 0x0000000826037824 */ /* 0x000fe200078e00ff */
[----:B------:R-:W-:Y:S01]  /*0550*/  LOP3.LUT R11, R11, 0xf, R38, 0xf8, !PT ;  /* 0x0000000f0b0b7812 */ /* 0x000fe200078ef826 */
[----:B------:R-:W-:Y:S01]  /*0560*/  IMAD.U32 R43, R43, 0x40, R12 ;  /* 0x000000402b2b7824 */ /* 0x000fe200078e000c */
[----:B------:R-:W-:Y:S01]  /*0570*/  LEA.HI R5, R2, R7, RZ, 0x9 ;  /* 0x0000000702057211 */ /* 0x000fe200078f48ff */
[----:B------:R-:W-:Y:S01]  /*0580*/  IMAD.MOV.U32 R2, RZ, RZ, 0x2 ;  /* 0x00000002ff027424 */ /* 0x000fe200078e00ff */
[----:B------:R-:W-:-:S02]  /*0590*/  LOP3.LUT R14, R20, 0x18, R3, 0xf8, !PT ;  /* 0x00000018140e7812 */ /* 0x000fc400078ef803 */
[----:B------:R-:W-:Y:S01]  /*05a0*/  LOP3.LUT R12, R5, 0x7ffe00, RZ, 0xc0, !PT ;  /* 0x007ffe00050c7812 */ /* 0x000fe200078ec0ff */
[----:B------:R-:W-:Y:S01]  /*05b0*/  IMAD.WIDE R42, R43, R2, c[0x0][0x168] ;  /* 0x00005a002b2a7625 */ /* 0x000fe200078e0202 */
[C---:B------:R-:W-:Y:S02]  /*05c0*/  LOP3.LUT R5, R3.reuse, 0x18, R38, 0x48, !PT ;  /* 0x0000001803057812 */ /* 0x040fe400078e4826 */
[----:B------:R-:W-:Y:S01]  /*05d0*/  LOP3.LUT R29, R3, 0x18, RZ, 0xc0, !PT ;  /* 0x00000018031d7812 */ /* 0x000fe200078ec0ff */
[----:B------:R-:W-:Y:S01]  /*05e0*/  IMAD.IADD R21, R7, 0x1, -R12 ;  /* 0x0000000107157824 */ /* 0x000fe200078e0a0c */
[----:B------:R-:W-:Y:S01]  /*05f0*/  IADD3 R18, P0, R42, 0x40000, RZ ;  /* 0x000400002a127810 */ /* 0x000fe20007f1e0ff */
[----:B------:R-:W-:Y:S01]  /*0600*/  IMAD R4, R4, 0x20, R5 ;  /* 0x0000002004047824 */ /* 0x000fe200078e0205 */
[C---:B------:R-:W-:Y:S01]  /*0610*/  IADD3 R12, P2, R42.reuse, 0xc0000, RZ ;  /* 0x000c00002a0c7810 */ /* 0x040fe20007f5e0ff */
[----:B------:R-:W-:Y:S02]  /*0620*/  IMAD R15, R21, 0x200, R14 ;  /* 0x00000200150f7824 */ /* 0x000fe400078e020e */
[----:B------:R-:W-:Y:S01]  /*0630*/  IMAD R5, R17, 0x20, R16 ;  /* 0x0000002011057824 */ /* 0x000fe200078e0210 */
[----:B------:R-:W-:Y:S01]  /*0640*/  IADD3 R16, P1, R42, 0x80000, RZ ;  /* 0x000800002a107810 */ /* 0x000fe20007f3e0ff */
[----:B------:R-:W-:-:S02]  /*0650*/  IMAD.SHL.U32 R4, R4, 0x2, RZ ;  /* 0x0000000204047824 */ /* 0x000fc400078e00ff */
[----:B------:R-:W-:-:S04]  /*0660*/  IMAD.WIDE R14, R15, R2, c[0x0][0x160] ;  /* 0x000058000f0e7625 */ /* 0x000fc800078e0202 */
[----:B------:R-:W-:Y:S01]  /*0670*/  IMAD.SHL.U32 R5, R5, 0x2, RZ ;  /* 0x0000000205057824 */ /* 0x000fe200078e00ff */
[----:B------:R1:W-:Y:S01]  /*0680*/  LDGSTS.E.BYPASS.128 [R4], [R14.64] ;  /* 0x000000000e047fae */ /* 0x0003e2000b901c44 */
[--C-:B------:R-:W-:Y:S01]  /*0690*/  IMAD.X R19, RZ, RZ, R43.reuse, P0 ;  /* 0x000000ffff137224 */ /* 0x100fe200000e062b */
[----:B------:R-:W-:Y:S01]  /*06a0*/  IADD3 R28, P0, R42, 0x100000, RZ ;  /* 0x001000002a1c7810 */ /* 0x000fe20007f1e0ff */
[--C-:B------:R-:W-:Y:S01]  /*06b0*/  IMAD.X R17, RZ, RZ, R43.reuse, P1 ;  /* 0x000000ffff117224 */ /* 0x100fe200008e062b */
[----:B------:R-:W0:Y:S01]  /*06c0*/  LDGDEPBAR ;  /* 0x00000000000079af */ /* 0x000e220000000000 */
[--C-:B------:R-:W-:Y:S02]  /*06d0*/  IMAD.X R13, RZ, RZ, R43.reuse, P2 ;  /* 0x000000ffff0d7224 */ /* 0x100fe400010e062b */
[----:B------:R-:W-:Y:S01]  /*06e0*/  IMAD R30, R21, 0x200, R20 ;  /* 0x00000200151e7824 */ /* 0x000fe200078e0214 */
[----:B------:R2:W-:Y:S03]  /*06f0*/  LDGSTS.E.64 [R5+0x4000], [R42.64] ;  /* 0x040000002a057fae */ /* 0x0005e6000b921a44 */
[----:B------:R-:W-:Y:S01]  /*0700*/  IMAD.IADD R45, R29, 0x1, R30 ;  /* 0x000000011d2d7824 */ /* 0x000fe200078e021e */
[----:B------:R-:W0:Y:S01]  /*0710*/  LDGDEPBAR ;  /* 0x00000000000079af */ /* 0x000e220000000000 */
[----:B------:R-:W-:-:S02]  /*0720*/  IMAD.X R29, RZ, RZ, R43, P0 ;  /* 0x000000ffff1d7224 */ /* 0x000fc400000e062b */
[----:B------:R-:W-:Y:S01]  /*0730*/  IMAD.WIDE R44, R45, R2, c[0x0][0x160] ;  /* 0x000058002d2c7625 */ /* 0x000fe200078e0202 */
[----:B------:R-:W-:Y:S06]  /*0740*/  BAR.SYNC.DEFER_BLOCKING 0x0 ;  /* 0x0000000000007b1d */ /* 0x000fec0000010000 */
[----:B------:R-:W-:Y:S01]  /*0750*/  @!PT LDS RZ, [RZ] ;  /* 0x00000000fffff984 */ /* 0x000fe20000000800 */
[----:B------:R-:W-:Y:S01]  /*0760*/  @!PT LDS RZ, [RZ] ;  /* 0x00000000fffff984 */ /* 0x000fe20000000800 */
[----:B------:R-:W-:Y:S01]  /*0770*/  @!PT LDS RZ, [RZ] ;  /* 0x00000000fffff984 */ /* 0x000fe20000000800 */
[----:B------:R1:W-:Y:S04]  /*0780*/  LDGSTS.E.BYPASS.128 [R4+0x1000], [R14.64+0x40] ;  /* 0x010000400e047fae */ /* 0x0003e8000b901c44 */
[----:B------:R-:W0:Y:S04]  /*0790*/  LDGDEPBAR ;  /* 0x00000000000079af */ /* 0x000e280000000000 */
[----:B------:R3:W-:Y:S04]  /*07a0*/  LDGSTS.E.64 [R5+0x4800], [R18.64] ;  /* 0x0480000012057fae */ /* 0x0007e8000b921a44 */
[----:B------:R-:W0:Y:S04]  /*07b0*/  LDGDEPBAR ;  /* 0x00000000000079af */ /* 0x000e280000000000 */
[----:B------:R-:W-:Y:S01]  /*07c0*/  BAR.SYNC.DEFER_BLOCKING 0x0 ;  /* 0x0000000000007b1d */ /* 0x000fe20000010000 */
[----:B---3--:R-:W-:Y:S01]  /*07d0*/  LOP3.LUT R18, R11, R10, RZ, 0xfc, !PT ;  /* 0x0000000a0b127212 */ /* 0x008fe200078efcff */
[----:B------:R-:W-:Y:S01]  /*07e0*/  IMAD.SHL.U32 R11, R38, 0x20, RZ ;  /* 0x00000020260b7824 */ /* 0x000fe200078e00ff */
[----:B------:R-:W-:Y:S01]  /*07f0*/  LOP3.LUT R10, R8, 0x8, RZ, 0xc0, !PT ;  /* 0x00000008080a7812 */ /* 0x000fe200078ec0ff */
[----:B------:R-:W-:-:S02]  /*0800*/  IMAD.SHL.U32 R38, R38, 0x2, RZ ;  /* 0x0000000226267824 */ /* 0x000fc400078e00ff */
        /* <DEDUP_REMOVED lines=8> */
[----:B---3--:R-:W-:-:S02]  /*0890*/  LOP3.LUT R16, R11, 0x3e0, RZ, 0xc0, !PT ;  /* 0x000003e00b107812 */ /* 0x008fc400078ec0ff */
[----:B------:R-:W-:Y:S01]  /*08a0*/  LOP3.LUT R11, R9, 0x8, R8, 0xf8, !PT ;  /* 0x00000008090b7812 */ /* 0x000fe200078ef808 */
[----:B------:R-:W-:-:S03]  /*08b0*/  IMAD.SHL.U32 R8, R18, 0x20, RZ ;  /* 0x0000002012087824 */ /* 0x000fc600078e00ff */
[-C--:B------:R-:W-:Y:S02]  /*08c0*/  LOP3.LUT R40, R16, R11.reuse, R34, 0xf6, !PT ;  /* 0x0000000b10287212 */ /* 0x080fe400078ef622 */
[----:B------:R-:W-:-:S03]  /*08d0*/  LOP3.LUT R41, R8, R11, R22, 0xf6, !PT ;  /* 0x0000000b08297212 */ /* 0x000fc600078ef616 */
[----:B------:R-:W-:Y:S02]  /*08e0*/  IMAD.SHL.U32 R40, R40, 0x2, RZ ;  /* 0x0000000228287824 */ /* 0x000fe400078e00ff */
[----:B------:R-:W-:Y:S01]  /*08f0*/  IMAD.SHL.U32 R41, R41, 0x2, RZ ;  /* 0x0000000229297824 */ /* 0x000fe200078e00ff */
[----:B------:R-:W-:Y:S01]  /*0900*/  @!PT LDS RZ, [RZ] ;  /* 0x00000000fffff984 */ /* 0x000fe20000000800 */
[----:B------:R-:W-:Y:S01]  /*0910*/  @!PT LDS RZ, [RZ] ;  /* 0x00000000fffff984 */ /* 0x000fe20000000800 */
[----:B------:R-:W-:Y:S01]  /*0920*/  @!PT LDS RZ, [RZ] ;  /* 0x00000000fffff984 */ /* 0x000fe20000000800 */
[----:B------:R1:W-:Y:S04]  /*0930*/  LDGSTS.E.BYPASS.128 [R4+0x3000], [R14.64+0xc0] ;  /* 0x030000c00e047fae */ /* 0x0003e8000b901c44 */
[----:B------:R-:W0:Y:S04]  /*0940*/  LDGDEPBAR ;  /* 0x00000000000079af */ /* 0x000e280000000000 */
[----:B------:R3:W-:Y:S04]  /*0950*/  LDGSTS.E.64 [R5+0x5800], [R12.64] ;  /* 0x058000000c057fae */ /* 0x0007e8000b921a44 */
[----:B------:R-:W0:Y:S01]  /*0960*/  LDGDEPBAR ;  /* 0x00000000000079af */ /* 0x000e220000000000 */
[----:B-1----:R-:W-:-:S04]  /*0970*/  LOP3.LUT R14, R10, 0x10, RZ, 0xfc, !PT ;  /* 0x000000100a0e7812 */ /* 0x002fc800078efcff */
[----:B---3--:R-:W-:Y:S01]  /*0980*/  LOP3.LUT R13, R14, R9, R34, 0x1e, !PT ;  /* 0x000000090e0d7212 */ /* 0x008fe200078e1e22 */
[----:B------:R-:W-:-:S03]  /*0990*/  IMAD.IADD R9, R9, 0x1, R22 ;  /* 0x0000000109097824 */ /* 0x000fc600078e0216 */
[----:B------:R-:W-:Y:S02]  /*09a0*/  LOP3.LUT R13, R13, R16, RZ, 0xfc, !PT ;  /* 0x000000100d0d7212 */ /* 0x000fe400078efcff */
[----:B------:R-:W-:-:S03]  /*09b0*/  LOP3.LUT R9, R9, 0x10, R10, 0x1e, !PT ;  /* 0x0000001009097812 */ /* 0x000fc600078e1e0a */
[----:B------:R-:W-:Y:S01]  /*09c0*/  IMAD.SHL.U32 R39, R13, 0x2, RZ ;  /* 0x000000020d277824 */ /* 0x000fe200078e00ff */
[----:B------:R-:W-:-:S05]  /*09d0*/  LOP3.LUT R9, R9, R8, RZ, 0xfc, !PT ;  /* 0x0000000809097212 */ /* 0x000fca00078efcff */
[----:B------:R-:W-:Y:S01]  /*09e0*/  IMAD.SHL.U32 R37, R9, 0x2, RZ ;  /* 0x0000000209257824 */ /* 0x000fe200078e00ff */
[----:B------:R-:W-:-:S04]  /*09f0*/  DEPBAR.LE SB0, 0x6 ;  /* 0x000081800000791a */ /* 0x000fc80000000000 */
[----:B------:R-:W-:Y:S06]  /*0a00*/  BAR.SYNC.DEFER_BLOCKING 0x0 ;  /* 0x0000000000007b1d */ /* 0x000fec0000010000 */
[----:B------:R-:W-:Y:S04]  /*0a10*/  LDSM.16.M88.4 R16, [R41] ;  /* 0x000000002910783b */ /* 0x000fe80000000200 */
[----:B------:R-:W1:Y:S04]  /*0a20*/  LDSM.16.MT88.4 R24, [R40+0x4000] ;  /* 0x004000002818783b */ /* 0x000e680000004200 */
[----:B------:R-:W3:Y:S04]  /*0a30*/  LDSM.16.MT88.4 R12, [R39+0x4000] ;  /* 0x00400000270c783b */ /* 0x000ee80000004200 */
[----:B------:R-:W4:Y:S04]  /*0a40*/  LDSM.16.M88.4 R8, [R37] ;  /* 0x000000002508783b */ /* 0x000f280000000200 */
[----:B------:R-:W-:Y:S06]  /*0a50*/  BAR.SYNC.DEFER_BLOCKING 0x0 ;  /* 0x0000000000007b1d */ /* 0x000fec0000010000 */
[----:B------:R-:W-:Y:S01]  /*0a60*/  @!PT LDS RZ, [RZ] ;  /* 0x00000000fffff984 */ /* 0x000fe20000000800 */
[----:B------:R-:W-:Y:S01]  /*0a70*/  @!PT LDS RZ, [RZ] ;  /* 0x00000000fffff984 */ /* 0x000fe20000000800 */
[----:B------:R-:W-:Y:S01]  /*0a80*/  @!PT LDS RZ, [RZ] ;  /* 0x00000000fffff984 */ /* 0x000fe20000000800 */
[----:B------:R2:W-:Y:S04]  /*0a90*/  LDGSTS.E.BYPASS.128 [R4], [R44.64+0x100] ;  /* 0x000001002c047fae */ /* 0x0005e8000b901c44 */
[----:B------:R-:W0:Y:S01]  /*0aa0*/  LDGDEPBAR ;  /* 0x00000000000079af */ /* 0x000e220000000000 */
[C---:B-1----:R-:W-:Y:S03]  /*0ab0*/  HMMA.16816.F32.BF16 R20, R16.reuse, R24, RZ ;  /* 0x000000181014723c */ /* 0x042fe600000418ff */
[----:B------:R1:W-:Y:S04]  /*0ac0*/  LDGSTS.E.64 [R5+0x4000], [R28.64] ;  /* 0x040000001c057fae */ /* 0x0003e8000b921a44 */
[----:B------:R-:W0:Y:S01]  /*0ad0*/  LDGDEPBAR ;  /* 0x00000000000079af */ /* 0x000e220000000000 */
[----:B---3--:R-:W-:Y:S01]  /*0ae0*/  HMMA.16816.F32.BF16 R16, R16, R12, RZ ;  /* 0x0000000c1010723c */ /* 0x008fe200000418ff */
[----:B-1----:R-:W-:-:S05]  /*0af0*/  IADD3 R28, P0, R42, 0x140000, RZ ;  /* 0x001400002a1c7810 */ /* 0x002fca0007f1e0ff */
[----:B------:R-:W-:-:S10]  /*0b00*/  IMAD.X R29, RZ, RZ, R43, P0 ;  /* 0x000000ffff1d7224 */ /* 0x000fd400000e062b */
[----:B----4-:R-:W-:Y:S01]  /*0b10*/  HMMA.16816.F32.BF16 R24, R8, R26, R20 ;  /* 0x0000001a0818723c */ /* 0x010fe20000041814 */
[----:B------:R-:W-:-:S04]  /*0b20*/  DEPBAR.LE SB0, 0x6 ;  /* 0x000081800000791a */ /* 0x000fc80000000000 */
[----:B------:R-:W-:Y:S03]  /*0b30*/  BAR.SYNC.DEFER_BLOCKING 0x0 ;  /* 0x0000000000007b1d */ /* 0x000fe60000010000 */
[----:B------:R-:W-:Y:S03]  /*0b40*/  HMMA.16816.F32.BF16 R8, R8, R14, R16 ;  /* 0x0000000e0808723c */ /* 0x000fe60000041810 */
[----:B------:R-:W-:Y:S04]  /*0b50*/  LDSM.16.M88.4 R16, [R41+0x1000] ;  /* 0x001000002910783b */ /* 0x000fe80000000200 */
[----:B------:R-:W1:Y:S04]  /*0b60*/  LDSM.16.MT88.4 R20, [R40+0x4800] ;  /* 0x004800002814783b */ /* 0x000e680000004200 */
[----:B------:R-:W3:Y:S05]  /*0b70*/  LDSM.16.MT88.4 R12, [R39+0x4800] ;  /* 0x00480000270c783b */ /* 0x000eea0000004200 */
[C---:B-1----:R-:W-:Y:S08]  /*0b80*/  HMMA.16816.F32.BF16 R24, R16.reuse, R20, R24 ;  /* 0x000000141018723c */ /* 0x042ff00000041818 */
[----:B---3--:R-:W-:Y:S01]  /*0b90*/  HMMA.16816.F32.BF16 R8, R16, R12, R8 ;  /* 0x0000000c1008723c */ /* 0x008fe20000041808 */
[----:B------:R-:W1:Y:S04]  /*0ba0*/  LDSM.16.M88.4 R16, [R37+0x1000] ;  /* 0x001000002510783b */ /* 0x000e680000000200 */
[----:B------:R-:W-:Y:S06]  /*0bb0*/  BAR.SYNC.DEFER_BLOCKING 0x0 ;  /* 0x0000000000007b1d */ /* 0x000fec0000010000 */
[----:B------:R-:W-:Y:S01]  /*0bc0*/  @!PT LDS RZ, [RZ] ;  /* 0x00000000fffff984 */ /* 0x000fe20000000800 */
[----:B------:R-:W-:Y:S01]  /*0bd0*/  @!PT LDS RZ, [RZ] ;  /* 0x00000000fffff984 */ /* 0x000fe20000000800 */
[----:B------:R-:W-:Y:S01]  /*0be0*/  @!PT LDS RZ, [RZ] ;  /* 0x00000000fffff984 */ /* 0x000fe20000000800 */
[----:B------:R2:W-:Y:S04]  /*0bf0*/  LDGSTS.E.BYPASS.128 [R4+0x1000], [R44.64+0x140] ;  /* 0x010001402c047fae */ /* 0x0005e8000b901c44 */
[----:B------:R-:W0:Y:S04]  /*0c00*/  LDGDEPBAR ;  /* 0x00000000000079af */ /* 0x000e280000000000 */
[----:B------:R3:W-:Y:S04]  /*0c10*/  LDGSTS.E.64 [R5+0x4800], [R28.64] ;  /* 0x048000001c057fae */ /* 0x0007e8000b921a44 */
[----:B------:R-:W0:Y:S01]  /*0c20*/  LDGDEPBAR ;  /* 0x00000000000079af */ /* 0x000e220000000000 */
[----:B-1----:R-:W-:Y:S01]  /*0c30*/  HMMA.16816.F32.BF16 R20, R16, R22, R24 ;  /* 0x000000161014723c */ /* 0x002fe20000041818 */
[----:B---3--:R-:W-:-:S07]  /*0c40*/  IADD3 R28, P0, R42, 0x180000, RZ ;  /* 0x001800002a1c7810 */ /* 0x008fce0007f1e0ff */
[----:B------:R-:W-:Y:S01]  /*0c50*/  HMMA.16816.F32.BF16 R12, R16, R14, R8 ;  /* 0x0000000e100c723c */ /* 0x000fe20000041808 */
[----:B------:R-:W-:Y:S01]  /*0c60*/  IMAD.X R29, RZ, RZ, R43, P0 ;  /* 0x000000ffff1d7224 */ /* 0x000fe200000e062b */
[----:B------:R-:W-:-:S04]  /*0c70*/  DEPBAR.LE SB0, 0x6 ;  /* 0x000081800000791a */ /* 0x000fc80000000000 */
[----:B------:R-:W-:Y:S06]  /*0c80*/  BAR.SYNC.DEFER_BLOCKING 0x0 ;  /* 0x0000000000007b1d */ /* 0x000fec0000010000 */
[----:B------:R-:W-:Y:S04]  /*0c90*/  LDSM.16.M88.4 R16, [R41+0x2000] ;  /* 0x002000002910783b */ /* 0x000fe80000000200 */
[----:B------:R-:W1:Y:S04]  /*0ca0*/  LDSM.16.MT88.4 R24, [R40+0x5000] ;  /* 0x005000002818783b */ /* 0x000e680000004200 */
[----:B------:R-:W3:Y:S01]  /*0cb0*/  LDSM.16.MT88.4 R8, [R39+0x5000] ;  /* 0x005000002708783b */ /* 0x000ee20000004200 */
        /* <DEDUP_REMOVED lines=37> */
[----:B------:R-:W-:Y:S04]  /*0f10*/  LDSM.16.M88.4 R16, [R41] ;  /* 0x000000002910783b */ /* 0x000fe80000000200 */
[----:B------:R-:W1:Y:S04]  /*0f20*/  LDSM.16.MT88.4 R24, [R40+0x4000] ;  /* 0x004000002818783b */ /* 0x000e680000004200 */
[----:B------:R-:W3:Y:S01]  /*0f30*/  LDSM.16.MT88.4 R8, [R39+0x4000] ;  /* 0x004000002708783b */ /* 0x000ee20000004200 */
[C---:B-1----:R-:W-:Y:S08]  /*0f40*/  HMMA.16816.F32.BF16 R20, R16.reuse, R24, R20 ;  /* 0x000000181014723c */ /* 0x042ff00000041814 */
[----:B---3--:R-:W-:Y:S01]  /*0f50*/  HMMA.16816.F32.BF16 R12, R16, R8, R12 ;  /* 0x00000008100c723c */ /* 0x008fe2000004180c */
[----:B------:R-:W1:Y:S04]  /*0f60*/  LDSM.16.M88.4 R16, [R37] ;  /* 0x000000002510783b */ /* 0x000e680000000200 */
[----:B------:R-:W-:Y:S06]  /*0f70*/  BAR.SYNC.DEFER_BLOCKING 0x0 ;  /* 0x0000000000007b1d */ /* 0x000fec0000010000 */
[----:B------:R-:W-:Y:S01]  /*0f80*/  @!PT LDS RZ, [RZ] ;  /* 0x00000000fffff984 */ /* 0x000fe20000000800 */
[----:B------:R-:W-:Y:S01]  /*0f90*/  @!PT LDS RZ, [RZ] ;  /* 0x00000000fffff984 */ /* 0x000fe20000000800 */
[----:B------:R-:W-:Y:S01]  /*0fa0*/  @!PT LDS RZ, [RZ] ;  /* 0x00000000fffff984 */ /* 0x000fe20000000800 */
[----:B------:R2:W-:Y:S04]  /*0fb0*/  LDGSTS.E.BYPASS.128 [R4], [R44.64+0x200] ;  /* 0x000002002c047fae */ /* 0x0005e8000b901c44 */
        /* <DEDUP_REMOVED lines=159> */
[----:B------:R2:W-:Y:S04]  /*19b0*/  LDGSTS.E.BYPASS.128 [R4], [R44.64+0x400], !PT ;  /* 0x000004002c047fae */ /* 0x0005e8000f901c44 */
[----:B------:R-:W0:Y:S04]  /*19c0*/  LDGDEPBAR ;  /* 0x00000000000079af */ /* 0x000e280000000000 */
[----:B------:R3:W-:Y:S04]  /*19d0*/  LDGSTS.E.64 [R5+0x4000], [R28.64], !PT ;  /* 0x040000001c057fae */ /* 0x0007e8000f921a44 */
        /* <DEDUP_REMOVED lines=17> */
[----:B------:R2:W-:Y:S04]  /*1af0*/  LDGSTS.E.BYPASS.128 [R4+0x1000], [R44.64+0x440], !PT ;  /* 0x010004402c047fae */ /* 0x0005e8000f901c44 */
[----:B------:R-:W0:Y:S04]  /*1b00*/  LDGDEPBAR ;  /* 0x00000000000079af */ /* 0x000e280000000000 */
[----:B------:R3:W-:Y:S04]  /*1b10*/  LDGSTS.E.64 [R5+0x4800], [R28.64], !PT ;  /* 0x048000001c057fae */ /* 0x0007e8000f921a44 */
[----:B------:R-:W0:Y:S01]  /*1b20*/  LDGDEPBAR ;  /* 0x00000000000079af */ /* 0x000e220000000000 */
[C---:B-1----:R-:W-:Y:S08]  /*1b30*/  HMMA.16816.F32.BF16 R12, R16.reuse, R14, R24 ;  /* 0x0000000e100c723c */ /* 0x042ff00000041818 */
[----:B------:R-:W-:Y:S01]  /*1b40*/  HMMA.16816.F32.BF16 R20, R16, R22, R8 ;  /* 0x000000161014723c */ /* 0x000fe20000041808 */
[----:B------:R-:W-:-:S04]  /*1b50*/  DEPBAR.LE SB0, 0x6 ;  /* 0x000081800000791a */ /* 0x000fc80000000000 */
[----:B------:R-:W-:Y:S06]  /*1b60*/  BAR.SYNC.DEFER_BLOCKING 0x0 ;  /* 0x0000000000007b1d */ /* 0x000fec0000010000 */
[----:B------:R-:W-:Y:S04]  /*1b70*/  LDSM.16.M88.4 R16, [R41+0x2000] ;  /* 0x002000002910783b */ /* 0x000fe80000000200 */
[----:B------:R-:W1:Y:S04]  /*1b80*/  LDSM.16.MT88.4 R8, [R40+0x5000] ;  /* 0x005000002808783b */ /* 0x000e680000004200 */
[----:B---3--:R-:W3:Y:S04]  /*1b90*/  LDSM.16.MT88.4 R28, [R39+0x5000] ;  /* 0x00500000271c783b */ /* 0x008ee80000004200 */
[----:B------:R-:W4:Y:S04]  /*1ba0*/  LDSM.16.M88.4 R24, [R37+0x2000] ;  /* 0x002000002518783b */ /* 0x000f280000000200 */
[----:B------:R-:W-:Y:S06]  /*1bb0*/  BAR.SYNC.DEFER_BLOCKING 0x0 ;  /* 0x0000000000007b1d */ /* 0x000fec0000010000 */
[----:B------:R-:W-:Y:S01]  /*1bc0*/  @!PT LDS RZ, [RZ] ;  /* 0x00000000fffff984 */ /* 0x000fe20000000800 */
[----:B------:R-:W-:Y:S01]  /*1bd0*/  @!PT LDS RZ, [RZ] ;  /* 0x00000000fffff984 */ /* 0x000fe20000000800 */
[----:B------:R-:W-:Y:S01]  /*1be0*/  @!PT LDS RZ, [RZ] ;  /* 0x00000000fffff984 */ /* 0x000fe20000000800 */
[----:B------:R2:W-:Y:S01]  /*1bf0*/  LDGSTS.E.BYPASS.128 [R4+0x2000], [R44.64+0x480], !PT ;  /* 0x020004802c047fae */ /* 0x0005e2000f901c44 */
[C---:B-1----:R-:W-:Y:S03]  /*1c00*/  HMMA.16816.F32.BF16 R12, R16.reuse, R8, R12 ;  /* 0x00000008100c723c */ /* 0x042fe6000004180c */
[----:B------:R-:W0:Y:S05]  /*1c10*/  LDGDEPBAR ;  /* 0x00000000000079af */ /* 0x000e2a0000000000 */
[----:B---3--:R-:W-:Y:S07]  /*1c20*/  HMMA.16816.F32.BF16 R20, R16, R28, R20 ;  /* 0x0000001c1014723c */ /* 0x008fee0000041814 */
[----:B------:R-:W-:-:S05]  /*1c30*/  IADD3 R16, P0, R42, 0x480000, RZ ;  /* 0x004800002a107810 */ /* 0x000fca0007f1e0ff */
[----:B------:R-:W-:-:S04]  /*1c40*/  IMAD.X R17, RZ, RZ, R43, P0 ;  /* 0x000000ffff117224 */ /* 0x000fc800000e062b */
[C---:B----4-:R-:W-:Y:S01]  /*1c50*/  HMMA.16816.F32.BF16 R8, R24.reuse, R10, R12 ;  /* 0x0000000a1808723c */ /* 0x050fe2000004180c */
[----:B------:R1:W-:Y:S04]  /*1c60*/  LDGSTS.E.64 [R5+0x5000], [R16.64], !PT ;  /* 0x0500000010057fae */ /* 0x0003e8000f921a44 */
[----:B------:R-:W0:Y:S03]  /*1c70*/  LDGDEPBAR ;  /* 0x00000000000079af */ /* 0x000e260000000000 */
[----:B------:R-:W-:Y:S01]  /*1c80*/  HMMA.16816.F32.BF16 R28, R24, R30, R20 ;  /* 0x0000001e181c723c */ /* 0x000fe20000041814 */
[----:B------:R-:W-:-:S04]  /*1c90*/  DEPBAR.LE SB0, 0x6 ;  /* 0x000081800000791a */ /* 0x000fc80000000000 */
[----:B------:R-:W-:Y:S06]  /*1ca0*/  BAR.SYNC.DEFER_BLOCKING 0x0 ;  /* 0x0000000000007b1d */ /* 0x000fec0000010000 */
[----:B------:R-:W-:Y:S04]  /*1cb0*/  LDSM.16.M88.4 R12, [R41+0x3000] ;  /* 0x00300000290c783b */ /* 0x000fe80000000200 */
[----:B-1----:R-:W1:Y:S04]  /*1cc0*/  LDSM.16.MT88.4 R16, [R40+0x5800] ;  /* 0x005800002810783b */ /* 0x002e680000004200 */
[----:B------:R-:W3:Y:S04]  /*1cd0*/  LDSM.16.MT88.4 R24, [R39+0x5800] ;  /* 0x005800002718783b */ /* 0x000ee80000004200 */
        /* <DEDUP_REMOVED lines=9> */
[----:B------:R-:W-:Y:S01]  /*1d70*/  LOP3.LUT R13, R38, 0x6, RZ, 0xc0, !PT ;  /* 0x00000006260d7812 */ /* 0x000fe200078ec0ff */
[----:B------:R-:W-:Y:S01]  /*1d80*/  IMAD.SHL.U32 R14, R35, 0x8, RZ ;  /* 0x00000008230e7824 */ /* 0x000fe200078e00ff */
[----:B------:R-:W-:-:S03]  /*1d90*/  LOP3.LUT R12, R3, 0x40, RZ, 0xc0, !PT ;  /* 0x00000040030c7812 */ /* 0x000fc600078ec0ff */
[----:B------:R-:W-:Y:S01]  /*1da0*/  IMAD R13, R36, 0x8, R13 ;  /* 0x00000008240d7824 */ /* 0x000fe200078e020d */
[--C-:B------:R-:W-:Y:S02]  /*1db0*/  LOP3.LUT R15, R14, 0x178, R3.reuse, 0xf8, !PT ;  /* 0x000001780e0f7812 */ /* 0x100fe400078ef803 */
[----:B------:R-:W-:Y:S01]  /*1dc0*/  LOP3.LUT R3, R6, 0x18, R3, 0xf8, !PT ;  /* 0x0000001806037812 */ /* 0x000fe200078ef803 */
[----:B----4-:R-:W-:Y:S01]  /*1dd0*/  HMMA.16816.F32.BF16 R8, R20, R18, R8 ;  /* 0x000000121408723c */ /* 0x010fe20000041808 */
[----:B------:R-:W-:Y:S01]  /*1de0*/  IADD3 R13, R14, R13, R12 ;  /* 0x0000000d0e0d7210 */ /* 0x000fe20007ffe00c */
[----:B------:R-:W-:Y:S01]  /*1df0*/  IMAD.IADD R14, R33, 0x1, R32 ;  /* 0x00000001210e7824 */ /* 0x000fe200078e0220 */
[----:B------:R-:W-:Y:S02]  /*1e00*/  IADD3 R12, P0, R42, 0x4c0000, RZ ;  /* 0x004c00002a0c7810 */ /* 0x000fe40007f1e0ff */
[----:B------:R-:W-:Y:S01]  /*1e10*/  LOP3.LUT R15, R32, R15, R33, 0xfe, !PT ;  /* 0x0000000f200f7212 */ /* 0x000fe200078efe21 */
[----:B------:R-:W-:-:S02]  /*1e20*/  IMAD.IADD R13, R34, 0x1, R13 ;  /* 0x00000001220d7824 */ /* 0x000fc400078e020d */
[----:B------:R-:W-:Y:S01]  /*1e30*/  HMMA.16816.F32.BF16 R28, R20, R26, R28 ;  /* 0x0000001a141c723c */ /* 0x000fe2000004181c */
[----:B------:R-:W-:Y:S02]  /*1e40*/  SHF.R.U32.HI R16, RZ, 0x1, R15 ;  /* 0x00000001ff107819 */ /* 0x000fe4000001160f */
[----:B------:R-:W-:Y:S01]  /*1e50*/  LOP3.LUT R14, R14, R13, RZ, 0x3c, !PT ;  /* 0x0000000d0e0e7212 */ /* 0x000fe200078e3cff */
[----:B------:R-:W-:Y:S01]  /*1e60*/  IMAD.X R13, RZ, RZ, R43, P0 ;  /* 0x000000ffff0d7224 */ /* 0x000fe200000e062b */
[----:B------:R-:W-:Y:S02]  /*1e70*/  ISETP.GE.AND P0, PT, R3, 0x40, PT ;  /* 0x000000400300780c */ /* 0x000fe40003f06270 */
[----:B------:R-:W-:Y:S02]  /*1e80*/  LOP3.LUT R17, R14, 0x100, RZ, 0x3c, !PT ;  /* 0x000001000e117812 */ /* 0x000fe400078e3cff */
[----:B------:R1:W-:Y:S01]  /*1e90*/  LDGSTS.E.64 [R5+0x5800], [R12.64], !PT ;  /* 0x058000000c057fae */ /* 0x0003e2000f921a44 */
[----:B------:R-:W-:-:S02]  /*1ea0*/  LOP3.LUT R20, R16, 0x3f0, RZ, 0xc0, !PT ;  /* 0x000003f010147812 */ /* 0x000fc400078ec0ff */
[----:B------:R-:W-:Y:S01]  /*1eb0*/  LOP3.LUT R18, R14, 0x110, RZ, 0x3c, !PT ;  /* 0x000001100e127812 */ /* 0x000fe200078e3cff */
[----:B------:R-:W0:Y:S01]  /*1ec0*/  LDGDEPBAR ;  /* 0x00000000000079af */ /* 0x000e220000000000 */
[----:B------:R-:W-:Y:S01]  /*1ed0*/  SHF.R.U32.HI R16, RZ, 0x1, R14 ;  /* 0x00000001ff107819 */ /* 0x000fe2000001160e */
[----:B------:R-:W-:Y:S01]  /*1ee0*/  IMAD R20, R15, 0x2, R20 ;  /* 0x000000020f147824 */ /* 0x000fe200078e0214 */
[----:B--2---:R-:W-:Y:S02]  /*1ef0*/  SHF.R.U32.HI R4, RZ, 0x1, R17 ;  /* 0x00000001ff047819 */ /* 0x004fe40000011611 */
[----:B------:R-:W-:Y:S02]  /*1f00*/  SHF.R.U32.HI R19, RZ, 0x1, R18 ;  /* 0x00000001ff137819 */ /* 0x000fe40000011612 */
[----:B------:R-:W-:Y:S02]  /*1f10*/  LOP3.LUT R15, R16, 0x7ffffff0, RZ, 0xc0, !PT ;  /* 0x7ffffff0100f7812 */ /* 0x000fe400078ec0ff */
[----:B------:R-:W-:-:S02]  /*1f20*/  LOP3.LUT R4, R4, 0x7ffffff0, RZ, 0xc0, !PT ;  /* 0x7ffffff004047812 */ /* 0x000fc400078ec0ff */
[C---:B------:R-:W-:Y:S01]  /*1f30*/  LOP3.LUT R16, R14.reuse, 0x10, RZ, 0x3c, !PT ;  /* 0x000000100e107812 */ /* 0x040fe200078e3cff */
[--C-:B------:R-:W-:Y:S01]  /*1f40*/  IMAD R14, R14, 0x2, R15.reuse ;  /* 0x000000020e0e7824 */ /* 0x100fe200078e020f */
[----:B------:R-:W-:Y:S01]  /*1f50*/  LOP3.LUT R19, R19, 0x7ffffff0, RZ, 0xc0, !PT ;  /* 0x7ffffff013137812 */ /* 0x000fe200078ec0ff */
[----:B------:R-:W-:Y:S01]  /*1f60*/  IMAD R4, R17, 0x2, R4 ;  /* 0x0000000211047824 */ /* 0x000fe200078e0204 */
[----:B------:R-:W-:Y:S01]  /*1f70*/  F2FP.BF16.PACK_AB R9, R9, R8 ;  /* 0x000000080909723e */ /* 0x000fe200000010ff */
[----:B------:R-:W-:Y:S01]  /*1f80*/  IMAD R16, R16, 0x2, R15 ;  /* 0x0000000210107824 */ /* 0x000fe200078e020f */
[----:B------:R-:W-:Y:S01]  /*1f90*/  F2FP.BF16.PACK_AB R11, R11, R10 ;  /* 0x0000000a0b0b723e */ /* 0x000fe200000010ff */
[----:B------:R-:W-:Y:S01]  /*1fa0*/  IMAD R19, R18, 0x2, R19 ;  /* 0x0000000212137824 */ /* 0x000fe200078e0213 */
[----:B------:R-:W-:Y:S02]  /*1fb0*/  F2FP.BF16.PACK_AB R29, R29, R28 ;  /* 0x0000001c1d1d723e */ /* 0x000fe400000010ff */
[----:B------:R-:W-:-:S02]  /*1fc0*/  F2FP.BF16.PACK_AB R30, R31, R30 ;  /* 0x0000001e1f1e723e */ /* 0x000fc400000010ff */
[----:B------:R-:W-:Y:S01]  /*1fd0*/  ISETP.LT.AND P0, PT, R7, 0x200, !P0 ;  /* 0x000002000700780c */ /* 0x000fe20004701270 */
[----:B------:R-:W-:-:S04]  /*1fe0*/  DEPBAR.LE SB0, 0x0 ;  /* 0x000080000000791a */ /* 0x000fc80000000000 */
[----:B------:R-:W-:Y:S06]  /*1ff0*/  BAR.SYNC.DEFER_BLOCKING 0x0 ;  /* 0x0000000000007b1d */ /* 0x000fec0000010000 */
[----:B------:R1:W-:Y:S04]  /*2000*/  STS [R14], R9 ;  /* 0x000000090e007388 */ /* 0x0003e80000000800 */
[----:B------:R1:W-:Y:S04]  /*2010*/  STS [R4], R11 ;  /* 0x0000000b04007388 */ /* 0x0003e80000000800 */
[----:B------:R1:W-:Y:S04]  /*2020*/  STS [R16], R29 ;  /* 0x0000001d10007388 */ /* 0x0003e80000000800 */
[----:B------:R1:W-:Y:S04]  /*2030*/  STS [R19], R30 ;  /* 0x0000001e13007388 */ /* 0x0003e80000000800 */
[----:B------:R-:W-:Y:S06]  /*2040*/  BAR.SYNC.DEFER_BLOCKING 0x0 ;  /* 0x0000000000007b1d */ /* 0x000fec0000010000 */
[----:B------:R-:W-:Y:S05]  /*2050*/  @!P0 EXIT ;  /* 0x000000000000894d */ /* 0x000fea0003800000 */
[----:B-1----:R-:W1:Y:S01]  /*2060*/  LDS.128 R20, [R20] ;  /* 0x0000000014147984 */ /* 0x002e620000000c00 */
[----:B------:R-:W-:-:S04]  /*2070*/  IMAD R0, R0, 0x8000, R3 ;  /* 0x0000800000007824 */ /* 0x000fc800078e0203 */
[----:B------:R-:W-:-:S04]  /*2080*/  IMAD R3, R7, 0x40, R0 ;  /* 0x0000004007037824 */ /* 0x000fc800078e0200 */
[----:B------:R-:W-:-:S05]  /*2090*/  IMAD.WIDE R2, R3, R2, c[0x0][0x170] ;  /* 0x00005c0003027625 */ /* 0x000fca00078e0202 */
[----:B-1----:R-:W-:Y:S01]  /*20a0*/  STG.E.128 [R2.64], R20 ;  /* 0x0000001402007986 */ /* 0x002fe2000c101d04 */
[----:B------:R-:W-:Y:S05]  /*20b0*/  EXIT ;  /* 0x000000000000794d */ /* 0x000fea0003800000 */
.L_x_0:
[----:B------:R-:W-:-:S00]  /*20c0*/  BRA `(.L_x_0) ;  /* 0xfffffff000007947 */ /* 0x000fc0000383ffff */
[----:B------:R-:W-:-:S00]  /*20d0*/  NOP ;  /* 0x0000000000007918 */ /* 0x000fc00000000000 */
        /* <DEDUP_REMOVED lines=10> */
.L_x_1:


//--------------------- .nv.shared.triton_bmm     --------------------------
	.section	.nv.shared.triton_bmm,"aw",@nobits
	.sectionflags	@""
	.align	16
